//
// Generated by NVIDIA NVVM Compiler
//
// Compiler Build ID: CL-36424714
// Cuda compilation tools, release 13.0, V13.0.88
// Based on NVVM 20.0.0
//

.version 9.0
.target sm_100
.address_size 64

	// .globl	_Z7kernel2Pii

.visible .entry _Z7kernel2Pii(
	.param .u64 .ptr .align 1 _Z7kernel2Pii_param_0,
	.param .u32 _Z7kernel2Pii_param_1
)
{
	.reg .pred 	%p<3>;
	.reg .b32 	%r<8>;
	.reg .b64 	%rd<11>;

	ld.param.u64 	%rd3, [_Z7kernel2Pii_param_0];
	ld.param.u32 	%r1, [_Z7kernel2Pii_param_1];
	// begin inline asm
	mov.u64 	%rd4, %clock64;
	// end inline asm
	// begin inline asm
	mov.u64 	%rd5, %clock64;
	// end inline asm
	sub.s64 	%rd6, %rd5, %rd4;
	setp.gt.s64 	%p1, %rd6, 9999999999;
	@%p1 bra 	$L__BB0_3;
	cvta.to.global.u64 	%rd7, %rd3;
	mov.u32 	%r2, %tid.x;
	mov.u32 	%r3, %ntid.x;
	mov.u32 	%r4, %ctaid.x;
	mad.lo.s32 	%r5, %r4, %r3, %r2;
	mul.wide.s32 	%rd8, %r5, 4;
	add.s64 	%rd2, %rd7, %rd8;
$L__BB0_2:
	ld.global.u32 	%r6, [%rd2];
	add.s32 	%r7, %r6, %r1;
	st.global.u32 	[%rd2], %r7;
	// begin inline asm
	mov.u64 	%rd9, %clock64;
	// end inline asm
	sub.s64 	%rd10, %rd9, %rd4;
	setp.lt.s64 	%p2, %rd10, 10000000000;
	@%p2 bra 	$L__BB0_2;
$L__BB0_3:
	ret;

}


// ===== COMPILED SASS (sm_100) =====

	.target	sm_100

	.elftype	@"ET_EXEC"


//--------------------- .note.nv.tkinfo           --------------------------
	.section	.note.nv.tkinfo,"",@"SHT_NOTE"
	.sectionflags	@"SHF_NOTE_NV_TKINFO"
	.tkinfo
        /*0018*/ 	.word	0x00000002
        /*0030*/ 	.string	""
        /*0030*/ 	.string	"ptxas"
        /*0030*/ 	.string	"Cuda compilation tools, release 13.0, V13.0.88"
        /*0030*/ 	.string	"Build cuda_13.0.r13.0/compiler.36424714_0"
        /*0030*/ 	.string	"-arch sm_100 -m 64 "



//--------------------- .note.nv.cuinfo           --------------------------
	.section	.note.nv.cuinfo,"",@"SHT_NOTE"
	.sectionflags	@"SHF_NOTE_NV_CUINFO"
        /*0018*/ 	.short	0x0002
        /*001a*/ 	.short	0x0064
        /*001c*/ 	.short	0x0082
	.zero		2


//--------------------- .nv.info                  --------------------------
	.section	.nv.info,"",@"SHT_CUDA_INFO"
	.align	4


	//----- nvinfo : EIATTR_REGCOUNT
	.align		4
        /*0000*/ 	.byte	0x04, 0x2f
        /*0002*/ 	.short	(.L_1 - .L_0)
	.align		4
.L_0:
        /*0004*/ 	.word	index@(_Z7kernel2Pii)
        /*0008*/ 	.word	0x0000000a


	//----- nvinfo : EIATTR_FRAME_SIZE
	.align		4
.L_1:
        /*000c*/ 	.byte	0x04, 0x11
        /*000e*/ 	.short	(.L_3 - .L_2)
	.align		4
.L_2:
        /*0010*/ 	.word	index@(_Z7kernel2Pii)
        /*0014*/ 	.word	0x00000000


	//----- nvinfo : EIATTR_MIN_STACK_SIZE
	.align		4
.L_3:
        /*0018*/ 	.byte	0x04, 0x12
        /*001a*/ 	.short	(.L_5 - .L_4)
	.align		4
.L_4:
        /*001c*/ 	.word	index@(_Z7kernel2Pii)
        /*0020*/ 	.word	0x00000000
.L_5:


//--------------------- .nv.compat                --------------------------
	.section	.nv.compat,"",@"SHT_CUDA_COMPAT_INFO"
	.align	4
        /*0000*/ 	.byte	0x02, 0x09, 0x00, 0x00, 0x02, 0x02, 0x01, 0x00, 0x02, 0x05, 0x05, 0x00, 0x03, 0x07, 0x01, 0x01
        /*0010*/ 	.byte	0x02, 0x03, 0x00, 0x00, 0x02, 0x06, 0x01, 0x00, 0x04, 0x0b, 0x08, 0x00, 0x09, 0x00, 0x00, 0x00
        /*0020*/ 	.byte	0x00, 0x00, 0x00, 0x00


//--------------------- .nv.info._Z7kernel2Pii    --------------------------
	.section	.nv.info._Z7kernel2Pii,"",@"SHT_CUDA_INFO"
	.sectionflags	@""
	.align	4


	//----- nvinfo : EIATTR_CUDA_API_VERSION
	.align		4
        /*0000*/ 	.byte	0x04, 0x37
        /*0002*/ 	.short	(.L_7 - .L_6)
.L_6:
        /*0004*/ 	.word	0x00000082


	//----- nvinfo : EIATTR_KPARAM_INFO
	.align		4
.L_7:
        /*0008*/ 	.byte	0x04, 0x17
        /*000a*/ 	.short	(.L_9 - .L_8)
.L_8:
        /*000c*/ 	.word	0x00000000
        /*0010*/ 	.short	0x0001
        /*0012*/ 	.short	0x0008
        /*0014*/ 	.byte	0x00, 0xf0, 0x11, 0x00


	//----- nvinfo : EIATTR_KPARAM_INFO
	.align		4
.L_9:
        /*0018*/ 	.byte	0x04, 0x17
        /*001a*/ 	.short	(.L_11 - .L_10)
.L_10:
        /*001c*/ 	.word	0x00000000
        /*0020*/ 	.short	0x0000
        /*0022*/ 	.short	0x0000
        /*0024*/ 	.byte	0x00, 0xf5, 0x21, 0x00


	//----- nvinfo : EIATTR_SPARSE_MMA_MASK
	.align		4
.L_11:
        /*0028*/ 	.byte	0x03, 0x50
        /*002a*/ 	.short	0x0000


	//----- nvinfo : EIATTR_MAXREG_COUNT
	.align		4
        /*002c*/ 	.byte	0x03, 0x1b
        /*002e*/ 	.short	0x00ff


	//----- nvinfo : EIATTR_MERCURY_ISA_VERSION
	.align		4
        /*0030*/ 	.byte	0x03, 0x5f
        /*0032*/ 	.short	0x0101


	//----- nvinfo : EIATTR_VRC_CTA_INIT_COUNT
	.align		4
        /*0034*/ 	.byte	0x02, 0x4a
	.zero		1
	.zero		1


	//----- nvinfo : EIATTR_EXIT_INSTR_OFFSETS
	.align		4
        /*0038*/ 	.byte	0x04, 0x1c
        /*003a*/ 	.short	(.L_13 - .L_12)


	//   ....[0]....
.L_12:
        /*003c*/ 	.word	0x00000070


	//   ....[1]....
        /*0040*/ 	.word	0x00000190


	//----- nvinfo : EIATTR_CBANK_PARAM_SIZE
	.align		4
.L_13:
        /*0044*/ 	.byte	0x03, 0x19
        /*0046*/ 	.short	0x000c


	//----- nvinfo : EIATTR_PARAM_CBANK
	.align		4
        /*0048*/ 	.byte	0x04, 0x0a
        /*004a*/ 	.short	(.L_15 - .L_14)
	.align		4
.L_14:
        /*004c*/ 	.word	index@(.nv.constant0._Z7kernel2Pii)
        /*0050*/ 	.short	0x0380
        /*0052*/ 	.short	0x000c


	//----- nvinfo : EIATTR_SW_WAR
	.align		4
.L_15:
        /*0054*/ 	.byte	0x04, 0x36
        /*0056*/ 	.short	(.L_17 - .L_16)
.L_16:
        /*0058*/ 	.word	0x00000008
.L_17:


//--------------------- .nv.callgraph             --------------------------
	.section	.nv.callgraph,"",@"SHT_CUDA_CALLGRAPH"
	.align	4
	.sectionentsize	8
	.align		4
        /*0000*/ 	.word	0x00000000
	.align		4
        /*0004*/ 	.word	0xffffffff
	.align		4
        /*0008*/ 	.word	0x00000000
	.align		4
        /*000c*/ 	.word	0xfffffffe
	.align		4
        /*0010*/ 	.word	0x00000000
	.align		4
        /*0014*/ 	.word	0xfffffffd
	.align		4
        /*0018*/ 	.word	0x00000000
	.align		4
        /*001c*/ 	.word	0xfffffffc


//--------------------- .text._Z7kernel2Pii       --------------------------
	.section	.text._Z7kernel2Pii,"ax",@progbits
	.align	128
        .global         _Z7kernel2Pii
        .type           _Z7kernel2Pii,@function
        .size           _Z7kernel2Pii,(.L_x_2 - _Z7kernel2Pii)
        .other          _Z7kernel2Pii,@"STO_CUDA_ENTRY STV_DEFAULT"
_Z7kernel2Pii:
.text._Z7kernel2Pii:
[----:B------:R-:W-:Y:S01]  /*0000*/  LDC R1, c[0x0][0x37c] ;  /* 0x0000df00ff017b82 */ /* 0x000fe20000000800 */
[----:B------:R-:W-:Y:S02]  /*0010*/  CS2R R4, SR_CLOCKLO ;  /* 0x0000000000047805 */ /* 0x000fe40000015000 */
[----:B------:R-:W-:-:S06]  /*0020*/  CS2R R2, SR_CLOCKLO ;  /* 0x0000000000027805 */ /* 0x000fcc0000015000 */
[----:B------:R-:W-:-:S05]  /*0030*/  IADD3 R0, P0, PT, -R4, R2, RZ ;  /* 0x0000000204007210 */ /* 0x000fca0007f1e1ff */
[----:B------:R-:W-:Y:S01]  /*0040*/  IMAD.X R2, R3, 0x1, ~R5, P0 ;  /* 0x0000000103027824 */ /* 0x000fe200000e0e05 */
[----:B------:R-:W-:-:S04]  /*0050*/  ISETP.GT.U32.AND P0, PT, R0, 0x540be3ff, PT ;  /* 0x540be3ff0000780c */ /* 0x000fc80003f04070 */
[----:B------:R-:W-:-:S13]  /*0060*/  ISETP.GT.AND.EX P0, PT, R2, 0x2, PT, P0 ;  /* 0x000000020200780c */ /* 0x000fda0003f04300 */
[----:B------:R-:W-:Y:S05]  /*0070*/  @P0 EXIT ;  /* 0x000000000000094d */ /* 0x000fea0003800000 */
[----:B------:R-:W0:Y:S01]  /*0080*/  S2R R7, SR_TID.X ;  /* 0x0000000000077919 */ /* 0x000e220000002100 */
[----:B------:R-:W1:Y:S01]  /*0090*/  LDC.64 R2, c[0x0][0x380] ;  /* 0x0000e000ff027b82 */ /* 0x000e620000000a00 */
[----:B------:R-:W0:Y:S01]  /*00a0*/  LDCU UR4, c[0x0][0x360] ;  /* 0x00006c00ff0477ac */ /* 0x000e220008000800 */
[----:B------:R-:W0:Y:S01]  /*00b0*/  S2R R0, SR_CTAID.X ;  /* 0x0000000000007919 */ /* 0x000e220000002500 */
[----:B------:R-:W2:Y:S01]  /*00c0*/  LDCU.64 UR6, c[0x0][0x358] ;  /* 0x00006b00ff0677ac */ /* 0x000ea20008000a00 */
[----:B------:R-:W3:Y:S01]  /*00d0*/  LDCU UR5, c[0x0][0x388] ;  /* 0x00007100ff0577ac */ /* 0x000ee20008000800 */
[----:B0-----:R-:W-:-:S04]  /*00e0*/  IMAD R7, R0, UR4, R7 ;  /* 0x0000000400077c24 */ /* 0x001fc8000f8e0207 */
[----:B-123--:R-:W-:-:S07]  /*00f0*/  IMAD.WIDE R2, R7, 0x4, R2 ;  /* 0x0000000407027825 */ /* 0x00efce00078e0202 */
.L_x_0:
[----:B------:R-:W2:Y:S02]  /*0100*/  LDG.E R0, desc[UR6][R2.64] ;  /* 0x0000000602007981 */ /* 0x000ea4000c1e1900 */
[----:B--2---:R-:W-:-:S05]  /*0110*/  VIADD R7, R0, UR5 ;  /* 0x0000000500077c36 */ /* 0x004fca0008000000 */
[----:B------:R0:W-:Y:S02]  /*0120*/  STG.E desc[UR6][R2.64], R7 ;  /* 0x0000000702007986 */ /* 0x0001e4000c101906 */
[----:B0-----:R-:W-:-:S06]  /*0130*/  CS2R R6, SR_CLOCKLO ;  /* 0x0000000000067805 */ /* 0x001fcc0000015000 */
[----:B------:R-:W-:-:S05]  /*0140*/  IADD3 R0, P0, PT, -R4, R6, RZ ;  /* 0x0000000604007210 */ /* 0x000fca0007f1e1ff */
[----:B------:R-:W-:Y:S01]  /*0150*/  IMAD.X R6, R7, 0x1, ~R5, P0 ;  /* 0x0000000107067824 */ /* 0x000fe200000e0e05 */
[----:B------:R-:W-:-:S04]  /*0160*/  ISETP.GE.U32.AND P0, PT, R0, 0x540be400, PT ;  /* 0x540be4000000780c */ /* 0x000fc80003f06070 */
[----:B------:R-:W-:-:S13]  /*0170*/  ISETP.GE.AND.EX P0, PT, R6, 0x2, PT, P0 ;  /* 0x000000020600780c */ /* 0x000fda0003f06300 */
[----:B------:R-:W-:Y:S05]  /*0180*/  @!P0 BRA `(.L_x_0) ;  /* 0xfffffffc00dc8947 */ /* 0x000fea000383ffff */
[----:B------:R-:W-:Y:S05]  /*0190*/  EXIT ;  /* 0x000000000000794d */ /* 0x000fea0003800000 */
.L_x_1:
[----:B------:R-:W-:-:S00]  /*01a0*/  BRA `(.L_x_1) ;  /* 0xfffffffc00fc7947 */ /* 0x000fc0000383ffff */
[----:B------:R-:W-:-:S00]  /*01b0*/  NOP ;  /* 0x0000000000007918 */ /* 0x000fc00000000000 */
        /* <DEDUP_REMOVED lines=12> */
.L_x_2:


//--------------------- .nv.shared.reserved.0     --------------------------
	.section	.nv.shared.reserved.0,"aw",@nobits
	.weak		__nv_reservedSMEM_offset_0_alias
	.size		__nv_reservedSMEM_offset_0_alias, 0, 64
	.other		__nv_reservedSMEM_offset_0_alias,@"STO_CUDA_RESERVED_SHARED STV_DEFAULT"
__nv_reservedSMEM_offset_0_alias:
	.zero		0
	.zero		64


//--------------------- .nv.constant0._Z7kernel2Pii --------------------------
	.section	.nv.constant0._Z7kernel2Pii,"a",@progbits
	.sectionflags	@""
	.align	4
.nv.constant0._Z7kernel2Pii:
	.zero		908


//--------------------- SYMBOLS --------------------------

	.type		.nv.reservedSmem.offset0,@object
	.size		.nv.reservedSmem.offset0,0x4
